	.headerflags	@"EF_CUDA_TEXMODE_UNIFIED EF_CUDA_64BIT_ADDRESS EF_CUDA_ACCELERATORS EF_CUDA_SM90 EF_CUDA_VIRTUAL_SM(EF_CUDA_SM90)"
	.elftype	@"ET_EXEC"


//--------------------- .nv.info                  --------------------------
	.section	.nv.info,"",@"SHT_CUDA_INFO"
	.align	4


	//----- nvinfo : EIATTR_REGCOUNT
	.align		4
        /*0000*/ 	.byte	0x04, 0x2f
        /*0002*/ 	.short	(.L_1 - .L_0)
	.align		4
.L_0:
        /*0004*/ 	.word	index@(triton_poi_fused_mul_0)
        /*0008*/ 	.word	0x0000000a


	//----- nvinfo : EIATTR_MIN_STACK_SIZE
	.align		4
.L_1:
        /*000c*/ 	.byte	0x04, 0x12
        /*000e*/ 	.short	(.L_3 - .L_2)
	.align		4
.L_2:
        /*0010*/ 	.word	index@(triton_poi_fused_mul_0)
        /*0014*/ 	.word	0x00000000


	//----- nvinfo : EIATTR_FRAME_SIZE
	.align		4
.L_3:
        /*0018*/ 	.byte	0x04, 0x11
        /*001a*/ 	.short	(.L_5 - .L_4)
	.align		4
.L_4:
        /*001c*/ 	.word	index@(triton_poi_fused_mul_0)
        /*0020*/ 	.word	0x00000000


	//----- nvinfo : EIATTR_MIN_STACK_SIZE
	.align		4
.L_5:
        /*0024*/ 	.byte	0x04, 0x12
        /*0026*/ 	.short	(.L_7 - .L_6)
	.align		4
.L_6:
        /*0028*/ 	.word	index@(triton_poi_fused_mul_0)
        /*002c*/ 	.word	0x00000000
.L_7:


//--------------------- .nv.info.triton_poi_fused_mul_0 --------------------------
	.section	.nv.info.triton_poi_fused_mul_0,"",@"SHT_CUDA_INFO"
	.sectionflags	@""
	.align	4


	//----- nvinfo : EIATTR_CUDA_API_VERSION
	.align		4
        /*0000*/ 	.byte	0x04, 0x37
        /*0002*/ 	.short	(.L_9 - .L_8)
.L_8:
        /*0004*/ 	.word	0x0000007c


	//----- nvinfo : EIATTR_KPARAM_INFO
	.align		4
.L_9:
        /*0008*/ 	.byte	0x04, 0x17
        /*000a*/ 	.short	(.L_11 - .L_10)
.L_10:
        /*000c*/ 	.word	0x00000000
        /*0010*/ 	.short	0x0002
        /*0012*/ 	.short	0x0010
        /*0014*/ 	.byte	0x00, 0xf0, 0x11, 0x00


	//----- nvinfo : EIATTR_KPARAM_INFO
	.align		4
.L_11:
        /*0018*/ 	.byte	0x04, 0x17
        /*001a*/ 	.short	(.L_13 - .L_12)
.L_12:
        /*001c*/ 	.word	0x00000000
        /*0020*/ 	.short	0x0001
        /*0022*/ 	.short	0x0008
        /*0024*/ 	.byte	0x00, 0xf4, 0x21, 0x00


	//----- nvinfo : EIATTR_KPARAM_INFO
	.align		4
.L_13:
        /*0028*/ 	.byte	0x04, 0x17
        /*002a*/ 	.short	(.L_15 - .L_14)
.L_14:
        /*002c*/ 	.word	0x00000000
        /*0030*/ 	.short	0x0000
        /*0032*/ 	.short	0x0000
        /*0034*/ 	.byte	0x00, 0xf4, 0x21, 0x00


	//----- nvinfo : EIATTR_SPARSE_MMA_MASK
	.align		4
.L_15:
        /*0038*/ 	.byte	0x03, 0x50
        /*003a*/ 	.short	0x0000


	//----- nvinfo : EIATTR_MAXREG_COUNT
	.align		4
        /*003c*/ 	.byte	0x03, 0x1b
        /*003e*/ 	.short	0x00ff


	//----- nvinfo : EIATTR_EXIT_INSTR_OFFSETS
	.align		4
        /*0040*/ 	.byte	0x04, 0x1c
        /*0042*/ 	.short	(.L_17 - .L_16)


	//   ....[0]....
.L_16:
        /*0044*/ 	.word	0x00000110


	//   ....[1]....
        /*0048*/ 	.word	0x00000150


	//----- nvinfo : EIATTR_REQNTID
	.align		4
.L_17:
        /*004c*/ 	.byte	0x04, 0x10
        /*004e*/ 	.short	(.L_19 - .L_18)
.L_18:
        /*0050*/ 	.word	0x00000080
        /*0054*/ 	.word	0x00000001
        /*0058*/ 	.word	0x00000001


	//----- nvinfo : EIATTR_CRS_STACK_SIZE
	.align		4
.L_19:
        /*005c*/ 	.byte	0x04, 0x1e
        /*005e*/ 	.short	(.L_21 - .L_20)
.L_20:
        /*0060*/ 	.word	0x00000000


	//----- nvinfo : EIATTR_CBANK_PARAM_SIZE
	.align		4
.L_21:
        /*0064*/ 	.byte	0x03, 0x19
        /*0066*/ 	.short	0x0014


	//----- nvinfo : EIATTR_PARAM_CBANK
	.align		4
        /*0068*/ 	.byte	0x04, 0x0a
        /*006a*/ 	.short	(.L_23 - .L_22)
	.align		4
.L_22:
        /*006c*/ 	.word	index@(.nv.constant0.triton_poi_fused_mul_0)
        /*0070*/ 	.short	0x0210
        /*0072*/ 	.short	0x0014


	//----- nvinfo : EIATTR_SW_WAR
	.align		4
.L_23:
        /*0074*/ 	.byte	0x04, 0x36
        /*0076*/ 	.short	(.L_25 - .L_24)
.L_24:
        /*0078*/ 	.word	0x00000008
.L_25:


//--------------------- .nv.callgraph             --------------------------
	.section	.nv.callgraph,"",@"SHT_CUDA_CALLGRAPH"
	.align	4
	.sectionentsize	8
	.align		4
        /*0000*/ 	.word	0x00000000
	.align		4
        /*0004*/ 	.word	0xffffffff
	.align		4
        /*0008*/ 	.word	0x00000000
	.align		4
        /*000c*/ 	.word	0xfffffffe
	.align		4
        /*0010*/ 	.word	0x00000000
	.align		4
        /*0014*/ 	.word	0xfffffffd
	.align		4
        /*0018*/ 	.word	0x00000000
	.align		4
        /*001c*/ 	.word	0xfffffffc


//--------------------- .text.triton_poi_fused_mul_0 --------------------------
	.section	.text.triton_poi_fused_mul_0,"ax",@progbits
	.align	128
        .global         triton_poi_fused_mul_0
        .type           triton_poi_fused_mul_0,@function
        .size           triton_poi_fused_mul_0,(.L_x_3 - triton_poi_fused_mul_0)
        .other          triton_poi_fused_mul_0,@"STO_CUDA_ENTRY STV_DEFAULT"
triton_poi_fused_mul_0:
.text.triton_poi_fused_mul_0:
[----:B------:R-:W0:Y:S02]  /*0000*/  LDC R1, c[0x0][0x28] ;  /* 0x00000a00ff017b82 */ /* 0x000e240000000800 */
[----:B------:R-:W1:Y:S01]  /*0010*/  S2R R0, SR_TID.X ;  /* 0x0000000000007919 */ /* 0x000e620000002100 */
[----:B------:R-:W2:Y:S01]  /*0020*/  LDC.64 R4, c[0x0][0x218] ;  /* 0x00008600ff047b82 */ /* 0x000ea20000000a00 */
[----:B------:R-:W-:Y:S01]  /*0030*/  ULDC.64 UR4, c[0x0][0x208] ;  /* 0x0000820000047ab9 */ /* 0x000fe20000000a00 */
[----:B------:R-:W-:Y:S01]  /*0040*/  BSSY B0, `(.L_x_0) ;  /* 0x000000c000007945 */ /* 0x000fe20003800000 */
[----:B------:R-:W3:Y:S01]  /*0050*/  S2R R7, SR_CTAID.X ;  /* 0x0000000000077919 */ /* 0x000ee20000002500 */
[----:B------:R-:W-:Y:S02]  /*0060*/  CS2R R2, SRZ ;  /* 0x0000000000027805 */ /* 0x000fe4000001ff00 */
[----:B-1----:R-:W-:-:S04]  /*0070*/  SHF.L.U32 R0, R0, 0x1, RZ ;  /* 0x0000000100007819 */ /* 0x002fc800000006ff */
[----:B------:R-:W-:-:S04]  /*0080*/  LOP3.LUT R0, R0, 0xfe, RZ, 0xc0, !PT ;  /* 0x000000fe00007812 */ /* 0x000fc800078ec0ff */
[----:B---3--:R-:W-:-:S04]  /*0090*/  LEA R7, R7, R0, 0x8 ;  /* 0x0000000007077211 */ /* 0x008fc800078e40ff */
[C---:B------:R-:W-:Y:S01]  /*00a0*/  ISETP.GE.AND P0, PT, R7.reuse, 0x100, PT ;  /* 0x000001000700780c */ /* 0x040fe20003f06270 */
[----:B--2---:R-:W-:-:S12]  /*00b0*/  IMAD.WIDE R4, R7, 0x4, R4 ;  /* 0x0000000407047825 */ /* 0x004fd800078e0204 */
[----:B------:R-:W-:Y:S05]  /*00c0*/  @P0 BRA `(.L_x_1) ;  /* 0x00000000000c0947 */ /* 0x000fea0003800000 */
[----:B------:R-:W1:Y:S02]  /*00d0*/  LDC.64 R2, c[0x0][0x210] ;  /* 0x00008400ff027b82 */ /* 0x000e640000000a00 */
[----:B-1----:R-:W-:-:S06]  /*00e0*/  IMAD.WIDE R2, R7, 0x4, R2 ;  /* 0x0000000407027825 */ /* 0x002fcc00078e0202 */
[----:B------:R-:W5:Y:S02]  /*00f0*/  LDG.E.64 R2, desc[UR4][R2.64] ;  /* 0x0000000402027981 */ /* 0x000f64000c1e1b00 */
.L_x_1:
[----:B------:R-:W-:Y:S05]  /*0100*/  BSYNC B0 ;  /* 0x0000000000007941 */ /* 0x000fea0003800000 */
.L_x_0:
[----:B------:R-:W-:Y:S05]  /*0110*/  @P0 EXIT ;  /* 0x000000000000094d */ /* 0x000fea0003800000 */
[----:B-----5:R-:W-:Y:S01]  /*0120*/  FMUL R2, R2, 50 ;  /* 0x4248000002027820 */ /* 0x020fe20000400000 */
[----:B------:R-:W-:-:S05]  /*0130*/  FMUL R3, R3, 50 ;  /* 0x4248000003037820 */ /* 0x000fca0000400000 */
[----:B------:R-:W-:Y:S01]  /*0140*/  STG.E.64 desc[UR4][R4.64], R2 ;  /* 0x0000000204007986 */ /* 0x000fe2000c101b04 */
[----:B------:R-:W-:Y:S05]  /*0150*/  EXIT ;  /* 0x000000000000794d */ /* 0x000fea0003800000 */
.L_x_2:
[----:B------:R-:W-:-:S00]  /*0160*/  BRA `(.L_x_2) ;  /* 0xfffffffc00fc7947 */ /* 0x000fc0000383ffff */
[----:B------:R-:W-:-:S00]  /*0170*/  NOP ;  /* 0x0000000000007918 */ /* 0x000fc00000000000 */
        /* <DEDUP_REMOVED lines=8> */
.L_x_3:


//--------------------- .nv.constant0.triton_poi_fused_mul_0 --------------------------
	.section	.nv.constant0.triton_poi_fused_mul_0,"a",@progbits
	.sectionflags	@""
	.align	4
.nv.constant0.triton_poi_fused_mul_0:
	.zero		548
